//
// Generated by NVIDIA NVVM Compiler
//
// Compiler Build ID: CL-36424714
// Cuda compilation tools, release 13.0, V13.0.88
// Based on NVVM 20.0.0
//

.version 9.0
.target sm_100
.address_size 64

	// .globl	_Z11sum1dKernelPiS_
.extern .func  (.param .b32 func_retval0) vprintf
(
	.param .b64 vprintf_param_0,
	.param .b64 vprintf_param_1
)
;
.global .align 1 .b8 $str[7] = {37, 100, 32, 37, 100, 10};

.visible .entry _Z11sum1dKernelPiS_(
	.param .u64 .ptr .align 1 _Z11sum1dKernelPiS__param_0,
	.param .u64 .ptr .align 1 _Z11sum1dKernelPiS__param_1
)
{
	.local .align 8 .b8 	__local_depot0[8];
	.reg .b64 	%SP;
	.reg .b64 	%SPL;
	.reg .b32 	%r<8>;
	.reg .b64 	%rd<11>;

	mov.u64 	%SPL, __local_depot0;
	cvta.local.u64 	%SP, %SPL;
	ld.param.u64 	%rd1, [_Z11sum1dKernelPiS__param_0];
	ld.param.u64 	%rd2, [_Z11sum1dKernelPiS__param_1];
	cvta.to.global.u64 	%rd3, %rd2;
	cvta.to.global.u64 	%rd4, %rd1;
	add.u64 	%rd5, %SP, 0;
	add.u64 	%rd6, %SPL, 0;
	mov.u32 	%r1, %tid.x;
	mul.wide.u32 	%rd7, %r1, 4;
	add.s64 	%rd8, %rd4, %rd7;
	ld.global.u32 	%r2, [%rd8];
	ld.global.u32 	%r3, [%rd3];
	add.s32 	%r4, %r3, %r2;
	st.global.u32 	[%rd3], %r4;
	ld.global.u32 	%r5, [%rd8];
	st.local.v2.u32 	[%rd6], {%r5, %r4};
	mov.u64 	%rd9, $str;
	cvta.global.u64 	%rd10, %rd9;
	{ // callseq 0, 0
	.param .b64 param0;
	st.param.b64 	[param0], %rd10;
	.param .b64 param1;
	st.param.b64 	[param1], %rd5;
	.param .b32 retval0;
	call.uni (retval0), 
	vprintf, 
	(
	param0, 
	param1
	);
	ld.param.b32 	%r6, [retval0];
	} // callseq 0
	ret;

}


// ===== COMPILED SASS (sm_100) =====

	.target	sm_100

	.elftype	@"ET_EXEC"


//--------------------- .note.nv.tkinfo           --------------------------
	.section	.note.nv.tkinfo,"",@"SHT_NOTE"
	.sectionflags	@"SHF_NOTE_NV_TKINFO"
	.tkinfo
        /*0018*/ 	.word	0x00000002
        /*0030*/ 	.string	""
        /*0030*/ 	.string	"ptxas"
        /*0030*/ 	.string	"Cuda compilation tools, release 13.0, V13.0.88"
        /*0030*/ 	.string	"Build cuda_13.0.r13.0/compiler.36424714_0"
        /*0030*/ 	.string	"-arch sm_100 -m 64 "



//--------------------- .note.nv.cuinfo           --------------------------
	.section	.note.nv.cuinfo,"",@"SHT_NOTE"
	.sectionflags	@"SHF_NOTE_NV_CUINFO"
        /*0018*/ 	.short	0x0002
        /*001a*/ 	.short	0x0064
        /*001c*/ 	.short	0x0082
	.zero		2


//--------------------- .nv.info                  --------------------------
	.section	.nv.info,"",@"SHT_CUDA_INFO"
	.align	4


	//----- nvinfo : EIATTR_REGCOUNT
	.align		4
        /*0000*/ 	.byte	0x04, 0x2f
        /*0002*/ 	.short	(.L_2 - .L_1)
	.align		4
.L_1:
        /*0004*/ 	.word	index@(_Z11sum1dKernelPiS_)
        /*0008*/ 	.word	0x00000018


	//----- nvinfo : EIATTR_FRAME_SIZE
	.align		4
.L_2:
        /*000c*/ 	.byte	0x04, 0x11
        /*000e*/ 	.short	(.L_4 - .L_3)
	.align		4
.L_3:
        /*0010*/ 	.word	index@(_Z11sum1dKernelPiS_)
        /*0014*/ 	.word	0x00000008


	//----- nvinfo : EIATTR_MIN_STACK_SIZE
	.align		4
.L_4:
        /*0018*/ 	.byte	0x04, 0x12
        /*001a*/ 	.short	(.L_6 - .L_5)
	.align		4
.L_5:
        /*001c*/ 	.word	index@(_Z11sum1dKernelPiS_)
        /*0020*/ 	.word	0x00000008
.L_6:


//--------------------- .nv.compat                --------------------------
	.section	.nv.compat,"",@"SHT_CUDA_COMPAT_INFO"
	.align	4
        /*0000*/ 	.byte	0x02, 0x09, 0x00, 0x00, 0x02, 0x02, 0x01, 0x00, 0x02, 0x05, 0x05, 0x00, 0x03, 0x07, 0x01, 0x01
        /*0010*/ 	.byte	0x02, 0x03, 0x00, 0x00, 0x02, 0x06, 0x01, 0x00, 0x04, 0x0b, 0x08, 0x00, 0x09, 0x00, 0x00, 0x00
        /*0020*/ 	.byte	0x00, 0x00, 0x00, 0x00


//--------------------- .nv.info._Z11sum1dKernelPiS_ --------------------------
	.section	.nv.info._Z11sum1dKernelPiS_,"",@"SHT_CUDA_INFO"
	.sectionflags	@""
	.align	4


	//----- nvinfo : EIATTR_CUDA_API_VERSION
	.align		4
        /*0000*/ 	.byte	0x04, 0x37
        /*0002*/ 	.short	(.L_8 - .L_7)
.L_7:
        /*0004*/ 	.word	0x00000082


	//----- nvinfo : EIATTR_KPARAM_INFO
	.align		4
.L_8:
        /*0008*/ 	.byte	0x04, 0x17
        /*000a*/ 	.short	(.L_10 - .L_9)
.L_9:
        /*000c*/ 	.word	0x00000000
        /*0010*/ 	.short	0x0001
        /*0012*/ 	.short	0x0008
        /*0014*/ 	.byte	0x00, 0xf5, 0x21, 0x00


	//----- nvinfo : EIATTR_KPARAM_INFO
	.align		4
.L_10:
        /*0018*/ 	.byte	0x04, 0x17
        /*001a*/ 	.short	(.L_12 - .L_11)
.L_11:
        /*001c*/ 	.word	0x00000000
        /*0020*/ 	.short	0x0000
        /*0022*/ 	.short	0x0000
        /*0024*/ 	.byte	0x00, 0xf5, 0x21, 0x00


	//----- nvinfo : EIATTR_SPARSE_MMA_MASK
	.align		4
.L_12:
        /*0028*/ 	.byte	0x03, 0x50
        /*002a*/ 	.short	0x0000


	//----- nvinfo : EIATTR_MAXREG_COUNT
	.align		4
        /*002c*/ 	.byte	0x03, 0x1b
        /*002e*/ 	.short	0x00ff


	//----- nvinfo : EIATTR_EXTERNS
	.align		4
        /*0030*/ 	.byte	0x04, 0x0f
        /*0032*/ 	.short	(.L_14 - .L_13)


	//   ....[0]....
	.align		4
.L_13:
        /*0034*/ 	.word	index@(vprintf)


	//----- nvinfo : EIATTR_MERCURY_ISA_VERSION
	.align		4
.L_14:
        /*0038*/ 	.byte	0x03, 0x5f
        /*003a*/ 	.short	0x0101


	//----- nvinfo : EIATTR_VRC_CTA_INIT_COUNT
	.align		4
        /*003c*/ 	.byte	0x02, 0x4a
	.zero		1
	.zero		1


	//----- nvinfo : EIATTR_SYSCALL_OFFSETS
	.align		4
        /*0040*/ 	.byte	0x04, 0x46
        /*0042*/ 	.short	(.L_16 - .L_15)


	//   ....[0]....
.L_15:
        /*0044*/ 	.word	0x00000170


	//----- nvinfo : EIATTR_EXIT_INSTR_OFFSETS
	.align		4
.L_16:
        /*0048*/ 	.byte	0x04, 0x1c
        /*004a*/ 	.short	(.L_18 - .L_17)


	//   ....[0]....
.L_17:
        /*004c*/ 	.word	0x00000180


	//----- nvinfo : EIATTR_CBANK_PARAM_SIZE
	.align		4
.L_18:
        /*0050*/ 	.byte	0x03, 0x19
        /*0052*/ 	.short	0x0010


	//----- nvinfo : EIATTR_PARAM_CBANK
	.align		4
        /*0054*/ 	.byte	0x04, 0x0a
        /*0056*/ 	.short	(.L_20 - .L_19)
	.align		4
.L_19:
        /*0058*/ 	.word	index@(.nv.constant0._Z11sum1dKernelPiS_)
        /*005c*/ 	.short	0x0380
        /*005e*/ 	.short	0x0010


	//----- nvinfo : EIATTR_SW_WAR
	.align		4
.L_20:
        /*0060*/ 	.byte	0x04, 0x36
        /*0062*/ 	.short	(.L_22 - .L_21)
.L_21:
        /*0064*/ 	.word	0x00000008
.L_22:


//--------------------- .nv.callgraph             --------------------------
	.section	.nv.callgraph,"",@"SHT_CUDA_CALLGRAPH"
	.align	4
	.sectionentsize	8
	.align		4
        /*0000*/ 	.word	0x00000000
	.align		4
        /*0004*/ 	.word	0xffffffff
	.align		4
        /*0008*/ 	.word	index@(_Z11sum1dKernelPiS_)
	.align		4
        /*000c*/ 	.word	index@(vprintf)
	.align		4
        /*0010*/ 	.word	0x00000000
	.align		4
        /*0014*/ 	.word	0xfffffffe
	.align		4
        /*0018*/ 	.word	0x00000000
	.align		4
        /*001c*/ 	.word	0xfffffffd
	.align		4
        /*0020*/ 	.word	0x00000000
	.align		4
        /*0024*/ 	.word	0xfffffffc


//--------------------- .nv.constant4             --------------------------
	.section	.nv.constant4,"a",@progbits
	.align	8
	.align		8
.nv.constant4:
        /*0000*/ 	.dword	vprintf
	.align		8
        /*0008*/ 	.dword	$str


//--------------------- .text._Z11sum1dKernelPiS_ --------------------------
	.section	.text._Z11sum1dKernelPiS_,"ax",@progbits
	.align	128
        .global         _Z11sum1dKernelPiS_
        .type           _Z11sum1dKernelPiS_,@function
        .size           _Z11sum1dKernelPiS_,(.L_x_2 - _Z11sum1dKernelPiS_)
        .other          _Z11sum1dKernelPiS_,@"STO_CUDA_ENTRY STV_DEFAULT"
_Z11sum1dKernelPiS_:
.text._Z11sum1dKernelPiS_:
[----:B------:R-:W0:Y:S01]  /*0000*/  LDC R1, c[0x0][0x37c] ;  /* 0x0000df00ff017b82 */ /* 0x000e220000000800 */
[----:B------:R-:W1:Y:S07]  /*0010*/  S2R R5, SR_TID.X ;  /* 0x0000000000057919 */ /* 0x000e6e0000002100 */
[----:B------:R-:W1:Y:S01]  /*0020*/  LDC.64 R2, c[0x0][0x380] ;  /* 0x0000e000ff027b82 */ /* 0x000e620000000a00 */
[----:B------:R-:W2:Y:S01]  /*0030*/  LDCU.64 UR4, c[0x0][0x358] ;  /* 0x00006b00ff0477ac */ /* 0x000ea20008000a00 */
[----:B0-----:R-:W-:Y:S01]  /*0040*/  VIADD R1, R1, 0xfffffff8 ;  /* 0xfffffff801017836 */ /* 0x001fe20000000000 */
[----:B------:R-:W0:Y:S05]  /*0050*/  LDCU.64 UR6, c[0x4][0x8] ;  /* 0x01000100ff0677ac */ /* 0x000e2a0008000a00 */
[----:B------:R-:W2:Y:S01]  /*0060*/  LDC.64 R8, c[0x0][0x388] ;  /* 0x0000e200ff087b82 */ /* 0x000ea20000000a00 */
[----:B-1----:R-:W-:Y:S01]  /*0070*/  IMAD.WIDE.U32 R2, R5, 0x4, R2 ;  /* 0x0000000405027825 */ /* 0x002fe200078e0002 */
[----:B--2---:R-:W2:Y:S04]  /*0080*/  LDG.E R0, desc[UR4][R8.64] ;  /* 0x0000000408007981 */ /* 0x004ea8000c1e1900 */
[----:B------:R-:W2:Y:S02]  /*0090*/  LDG.E R11, desc[UR4][R2.64] ;  /* 0x00000004020b7981 */ /* 0x000ea4000c1e1900 */
[----:B--2---:R-:W-:-:S05]  /*00a0*/  IADD3 R11, PT, PT, R11, R0, RZ ;  /* 0x000000000b0b7210 */ /* 0x004fca0007ffe0ff */
[----:B------:R1:W-:Y:S04]  /*00b0*/  STG.E desc[UR4][R8.64], R11 ;  /* 0x0000000b08007986 */ /* 0x0003e8000c101904 */
[----:B------:R-:W2:Y:S01]  /*00c0*/  LDG.E R10, desc[UR4][R2.64] ;  /* 0x00000004020a7981 */ /* 0x000ea2000c1e1900 */
[----:B------:R-:W-:Y:S01]  /*00d0*/  MOV R0, 0x0 ;  /* 0x0000000000007802 */ /* 0x000fe20000000f00 */
[----:B------:R-:W3:Y:S01]  /*00e0*/  LDCU UR4, c[0x0][0x2f8] ;  /* 0x00005f00ff0477ac */ /* 0x000ee20008000800 */
[----:B0-----:R-:W-:Y:S01]  /*00f0*/  IMAD.U32 R4, RZ, RZ, UR6 ;  /* 0x00000006ff047e24 */ /* 0x001fe2000f8e00ff */
[----:B------:R-:W-:Y:S01]  /*0100*/  MOV R5, UR7 ;  /* 0x0000000700057c02 */ /* 0x000fe20008000f00 */
[----:B------:R1:W0:Y:S01]  /*0110*/  LDC.64 R12, c[0x4][R0] ;  /* 0x01000000000c7b82 */ /* 0x0002220000000a00 */
[----:B------:R-:W4:Y:S01]  /*0120*/  LDCU UR5, c[0x0][0x2fc] ;  /* 0x00005f80ff0577ac */ /* 0x000f220008000800 */
[----:B---3--:R-:W-:-:S05]  /*0130*/  IADD3 R6, P0, PT, R1, UR4, RZ ;  /* 0x0000000401067c10 */ /* 0x008fca000ff1e0ff */
[----:B----4-:R-:W-:Y:S01]  /*0140*/  IMAD.X R7, RZ, RZ, UR5, P0 ;  /* 0x00000005ff077e24 */ /* 0x010fe200080e06ff */
[----:B0-2---:R1:W-:Y:S07]  /*0150*/  STL.64 [R1], R10 ;  /* 0x0000000a01007387 */ /* 0x0053ee0000100a00 */
[----:B------:R-:W-:-:S07]  /*0160*/  LEPC R20, `(.L_x_0) ;  /* 0x000000001014794e */ /* 0x000fce0000000000 */
[----:B-1----:R-:W-:Y:S05]  /*0170*/  CALL.ABS.NOINC R12 ;  /* 0x000000000c007343 */ /* 0x002fea0003c00000 */
.L_x_0:
[----:B------:R-:W-:Y:S05]  /*0180*/  EXIT ;  /* 0x000000000000794d */ /* 0x000fea0003800000 */
.L_x_1:
[----:B------:R-:W-:-:S00]  /*0190*/  BRA `(.L_x_1) ;  /* 0xfffffffc00fc7947 */ /* 0x000fc0000383ffff */
[----:B------:R-:W-:-:S00]  /*01a0*/  NOP ;  /* 0x0000000000007918 */ /* 0x000fc00000000000 */
        /* <DEDUP_REMOVED lines=13> */
.L_x_2:


//--------------------- .nv.global.init           --------------------------
	.section	.nv.global.init,"aw",@progbits
.nv.global.init:
	.type		$str,@object
	.size		$str,(.L_0 - $str)
$str:
        /*0000*/ 	.byte	0x25, 0x64, 0x20, 0x25, 0x64, 0x0a, 0x00
.L_0:


//--------------------- .nv.shared.reserved.0     --------------------------
	.section	.nv.shared.reserved.0,"aw",@nobits
	.weak		__nv_reservedSMEM_offset_0_alias
	.size		__nv_reservedSMEM_offset_0_alias, 0, 64
	.other		__nv_reservedSMEM_offset_0_alias,@"STO_CUDA_RESERVED_SHARED STV_DEFAULT"
__nv_reservedSMEM_offset_0_alias:
	.zero		0
	.zero		64


//--------------------- .nv.constant0._Z11sum1dKernelPiS_ --------------------------
	.section	.nv.constant0._Z11sum1dKernelPiS_,"a",@progbits
	.sectionflags	@""
	.align	4
.nv.constant0._Z11sum1dKernelPiS_:
	.zero		912


//--------------------- SYMBOLS --------------------------

	.type		.nv.reservedSmem.offset0,@object
	.size		.nv.reservedSmem.offset0,0x4
	.type		vprintf,@function
